//
// Generated by NVIDIA NVVM Compiler
//
// Compiler Build ID: CL-36424714
// Cuda compilation tools, release 13.0, V13.0.88
// Based on NVVM 20.0.0
//

.version 9.0
.target sm_100
.address_size 64

	// .globl	_Z17kernelmedian5CudaPhS_i

.visible .entry _Z17kernelmedian5CudaPhS_i(
	.param .u64 .ptr .align 1 _Z17kernelmedian5CudaPhS_i_param_0,
	.param .u64 .ptr .align 1 _Z17kernelmedian5CudaPhS_i_param_1,
	.param .u32 _Z17kernelmedian5CudaPhS_i_param_2
)
{
	.reg .pred 	%p<2>;
	.reg .b16 	%rs<16>;
	.reg .b32 	%r<13>;
	.reg .b64 	%rd<8>;

	ld.param.u64 	%rd1, [_Z17kernelmedian5CudaPhS_i_param_0];
	ld.param.u64 	%rd2, [_Z17kernelmedian5CudaPhS_i_param_1];
	ld.param.u32 	%r2, [_Z17kernelmedian5CudaPhS_i_param_2];
	mov.u32 	%r3, %ntid.x;
	mov.u32 	%r4, %nctaid.x;
	mov.u32 	%r5, %ctaid.x;
	mov.u32 	%r6, %tid.x;
	mov.u32 	%r7, %ctaid.y;
	mov.u32 	%r8, %ntid.y;
	mov.u32 	%r9, %tid.y;
	mad.lo.s32 	%r10, %r7, %r8, %r9;
	mad.lo.s32 	%r11, %r10, %r4, %r5;
	mad.lo.s32 	%r1, %r11, %r3, %r6;
	add.s32 	%r12, %r1, 4;
	setp.ge.s32 	%p1, %r12, %r2;
	@%p1 bra 	$L__BB0_2;
	cvta.to.global.u64 	%rd3, %rd1;
	cvta.to.global.u64 	%rd4, %rd2;
	cvt.s64.s32 	%rd5, %r1;
	add.s64 	%rd6, %rd3, %rd5;
	ld.global.u8 	%rs1, [%rd6];
	ld.global.u8 	%rs2, [%rd6+1];
	ld.global.u8 	%rs3, [%rd6+2];
	ld.global.u8 	%rs4, [%rd6+3];
	ld.global.u8 	%rs5, [%rd6+4];
	min.u16 	%rs6, %rs1, %rs2;
	min.u16 	%rs7, %rs3, %rs4;
	max.u16 	%rs8, %rs6, %rs7;
	max.u16 	%rs9, %rs1, %rs2;
	max.u16 	%rs10, %rs3, %rs4;
	min.u16 	%rs11, %rs9, %rs10;
	min.u16 	%rs12, %rs5, %rs8;
	max.u16 	%rs13, %rs5, %rs8;
	min.u16 	%rs14, %rs11, %rs13;
	max.u16 	%rs15, %rs12, %rs14;
	add.s64 	%rd7, %rd4, %rd5;
	st.global.u8 	[%rd7], %rs15;
$L__BB0_2:
	ret;

}


// ===== COMPILED SASS (sm_100) =====

	.target	sm_100

	.elftype	@"ET_EXEC"


//--------------------- .note.nv.tkinfo           --------------------------
	.section	.note.nv.tkinfo,"",@"SHT_NOTE"
	.sectionflags	@"SHF_NOTE_NV_TKINFO"
	.tkinfo
        /*0018*/ 	.word	0x00000002
        /*0030*/ 	.string	""
        /*0030*/ 	.string	"ptxas"
        /*0030*/ 	.string	"Cuda compilation tools, release 13.0, V13.0.88"
        /*0030*/ 	.string	"Build cuda_13.0.r13.0/compiler.36424714_0"
        /*0030*/ 	.string	"-arch sm_100 -m 64 "



//--------------------- .note.nv.cuinfo           --------------------------
	.section	.note.nv.cuinfo,"",@"SHT_NOTE"
	.sectionflags	@"SHF_NOTE_NV_CUINFO"
        /*0018*/ 	.short	0x0002
        /*001a*/ 	.short	0x0064
        /*001c*/ 	.short	0x0082
	.zero		2


//--------------------- .nv.info                  --------------------------
	.section	.nv.info,"",@"SHT_CUDA_INFO"
	.align	4


	//----- nvinfo : EIATTR_REGCOUNT
	.align		4
        /*0000*/ 	.byte	0x04, 0x2f
        /*0002*/ 	.short	(.L_1 - .L_0)
	.align		4
.L_0:
        /*0004*/ 	.word	index@(_Z17kernelmedian5CudaPhS_i)
        /*0008*/ 	.word	0x0000000f


	//----- nvinfo : EIATTR_FRAME_SIZE
	.align		4
.L_1:
        /*000c*/ 	.byte	0x04, 0x11
        /*000e*/ 	.short	(.L_3 - .L_2)
	.align		4
.L_2:
        /*0010*/ 	.word	index@(_Z17kernelmedian5CudaPhS_i)
        /*0014*/ 	.word	0x00000000


	//----- nvinfo : EIATTR_MIN_STACK_SIZE
	.align		4
.L_3:
        /*0018*/ 	.byte	0x04, 0x12
        /*001a*/ 	.short	(.L_5 - .L_4)
	.align		4
.L_4:
        /*001c*/ 	.word	index@(_Z17kernelmedian5CudaPhS_i)
        /*0020*/ 	.word	0x00000000
.L_5:


//--------------------- .nv.compat                --------------------------
	.section	.nv.compat,"",@"SHT_CUDA_COMPAT_INFO"
	.align	4
        /*0000*/ 	.byte	0x02, 0x09, 0x00, 0x00, 0x02, 0x02, 0x01, 0x00, 0x02, 0x05, 0x05, 0x00, 0x03, 0x07, 0x01, 0x01
        /*0010*/ 	.byte	0x02, 0x03, 0x00, 0x00, 0x02, 0x06, 0x01, 0x00, 0x04, 0x0b, 0x08, 0x00, 0x09, 0x00, 0x00, 0x00
        /*0020*/ 	.byte	0x00, 0x00, 0x00, 0x00


//--------------------- .nv.info._Z17kernelmedian5CudaPhS_i --------------------------
	.section	.nv.info._Z17kernelmedian5CudaPhS_i,"",@"SHT_CUDA_INFO"
	.sectionflags	@""
	.align	4


	//----- nvinfo : EIATTR_CUDA_API_VERSION
	.align		4
        /*0000*/ 	.byte	0x04, 0x37
        /*0002*/ 	.short	(.L_7 - .L_6)
.L_6:
        /*0004*/ 	.word	0x00000082


	//----- nvinfo : EIATTR_KPARAM_INFO
	.align		4
.L_7:
        /*0008*/ 	.byte	0x04, 0x17
        /*000a*/ 	.short	(.L_9 - .L_8)
.L_8:
        /*000c*/ 	.word	0x00000000
        /*0010*/ 	.short	0x0002
        /*0012*/ 	.short	0x0010
        /*0014*/ 	.byte	0x00, 0xf0, 0x11, 0x00


	//----- nvinfo : EIATTR_KPARAM_INFO
	.align		4
.L_9:
        /*0018*/ 	.byte	0x04, 0x17
        /*001a*/ 	.short	(.L_11 - .L_10)
.L_10:
        /*001c*/ 	.word	0x00000000
        /*0020*/ 	.short	0x0001
        /*0022*/ 	.short	0x0008
        /*0024*/ 	.byte	0x00, 0xf5, 0x21, 0x00


	//----- nvinfo : EIATTR_KPARAM_INFO
	.align		4
.L_11:
        /*0028*/ 	.byte	0x04, 0x17
        /*002a*/ 	.short	(.L_13 - .L_12)
.L_12:
        /*002c*/ 	.word	0x00000000
        /*0030*/ 	.short	0x0000
        /*0032*/ 	.short	0x0000
        /*0034*/ 	.byte	0x00, 0xf5, 0x21, 0x00


	//----- nvinfo : EIATTR_SPARSE_MMA_MASK
	.align		4
.L_13:
        /*0038*/ 	.byte	0x03, 0x50
        /*003a*/ 	.short	0x0000


	//----- nvinfo : EIATTR_MAXREG_COUNT
	.align		4
        /*003c*/ 	.byte	0x03, 0x1b
        /*003e*/ 	.short	0x00ff


	//----- nvinfo : EIATTR_MERCURY_ISA_VERSION
	.align		4
        /*0040*/ 	.byte	0x03, 0x5f
        /*0042*/ 	.short	0x0101


	//----- nvinfo : EIATTR_VRC_CTA_INIT_COUNT
	.align		4
        /*0044*/ 	.byte	0x02, 0x4a
	.zero		1
	.zero		1


	//----- nvinfo : EIATTR_EXIT_INSTR_OFFSETS
	.align		4
        /*0048*/ 	.byte	0x04, 0x1c
        /*004a*/ 	.short	(.L_15 - .L_14)


	//   ....[0]....
.L_14:
        /*004c*/ 	.word	0x000000e0


	//   ....[1]....
        /*0050*/ 	.word	0x00000250


	//----- nvinfo : EIATTR_CBANK_PARAM_SIZE
	.align		4
.L_15:
        /*0054*/ 	.byte	0x03, 0x19
        /*0056*/ 	.short	0x0014


	//----- nvinfo : EIATTR_PARAM_CBANK
	.align		4
        /*0058*/ 	.byte	0x04, 0x0a
        /*005a*/ 	.short	(.L_17 - .L_16)
	.align		4
.L_16:
        /*005c*/ 	.word	index@(.nv.constant0._Z17kernelmedian5CudaPhS_i)
        /*0060*/ 	.short	0x0380
        /*0062*/ 	.short	0x0014


	//----- nvinfo : EIATTR_SW_WAR
	.align		4
.L_17:
        /*0064*/ 	.byte	0x04, 0x36
        /*0066*/ 	.short	(.L_19 - .L_18)
.L_18:
        /*0068*/ 	.word	0x00000008
.L_19:


//--------------------- .nv.callgraph             --------------------------
	.section	.nv.callgraph,"",@"SHT_CUDA_CALLGRAPH"
	.align	4
	.sectionentsize	8
	.align		4
        /*0000*/ 	.word	0x00000000
	.align		4
        /*0004*/ 	.word	0xffffffff
	.align		4
        /*0008*/ 	.word	0x00000000
	.align		4
        /*000c*/ 	.word	0xfffffffe
	.align		4
        /*0010*/ 	.word	0x00000000
	.align		4
        /*0014*/ 	.word	0xfffffffd
	.align		4
        /*0018*/ 	.word	0x00000000
	.align		4
        /*001c*/ 	.word	0xfffffffc


//--------------------- .text._Z17kernelmedian5CudaPhS_i --------------------------
	.section	.text._Z17kernelmedian5CudaPhS_i,"ax",@progbits
	.align	128
        .global         _Z17kernelmedian5CudaPhS_i
        .type           _Z17kernelmedian5CudaPhS_i,@function
        .size           _Z17kernelmedian5CudaPhS_i,(.L_x_1 - _Z17kernelmedian5CudaPhS_i)
        .other          _Z17kernelmedian5CudaPhS_i,@"STO_CUDA_ENTRY STV_DEFAULT"
_Z17kernelmedian5CudaPhS_i:
.text._Z17kernelmedian5CudaPhS_i:
[----:B------:R-:W-:Y:S01]  /*0000*/  LDC R1, c[0x0][0x37c] ;  /* 0x0000df00ff017b82 */ /* 0x000fe20000000800 */
[----:B------:R-:W0:Y:S01]  /*0010*/  S2R R7, SR_TID.Y ;  /* 0x0000000000077919 */ /* 0x000e220000002200 */
[----:B------:R-:W1:Y:S06]  /*0020*/  LDCU UR4, c[0x0][0x360] ;  /* 0x00006c00ff0477ac */ /* 0x000e6c0008000800 */
[----:B------:R-:W0:Y:S01]  /*0030*/  S2UR UR6, SR_CTAID.Y ;  /* 0x00000000000679c3 */ /* 0x000e220000002600 */
[----:B------:R-:W2:Y:S01]  /*0040*/  S2R R3, SR_CTAID.X ;  /* 0x0000000000037919 */ /* 0x000ea20000002500 */
[----:B------:R-:W2:Y:S01]  /*0050*/  LDCU UR5, c[0x0][0x370] ;  /* 0x00006e00ff0577ac */ /* 0x000ea20008000800 */
[----:B------:R-:W1:Y:S01]  /*0060*/  S2R R5, SR_TID.X ;  /* 0x0000000000057919 */ /* 0x000e620000002100 */
[----:B------:R-:W3:Y:S04]  /*0070*/  LDCU UR7, c[0x0][0x390] ;  /* 0x00007200ff0777ac */ /* 0x000ee80008000800 */
[----:B------:R-:W0:Y:S02]  /*0080*/  LDC R0, c[0x0][0x364] ;  /* 0x0000d900ff007b82 */ /* 0x000e240000000800 */
[----:B0-----:R-:W-:-:S04]  /*0090*/  IMAD R0, R0, UR6, R7 ;  /* 0x0000000600007c24 */ /* 0x001fc8000f8e0207 */
[----:B--2---:R-:W-:-:S04]  /*00a0*/  IMAD R0, R0, UR5, R3 ;  /* 0x0000000500007c24 */ /* 0x004fc8000f8e0203 */
[----:B-1----:R-:W-:-:S04]  /*00b0*/  IMAD R0, R0, UR4, R5 ;  /* 0x0000000400007c24 */ /* 0x002fc8000f8e0205 */
[----:B------:R-:W-:-:S05]  /*00c0*/  VIADD R2, R0, 0x4 ;  /* 0x0000000400027836 */ /* 0x000fca0000000000 */
[----:B---3--:R-:W-:-:S13]  /*00d0*/  ISETP.GE.AND P0, PT, R2, UR7, PT ;  /* 0x0000000702007c0c */ /* 0x008fda000bf06270 */
[----:B------:R-:W-:Y:S05]  /*00e0*/  @P0 EXIT ;  /* 0x000000000000094d */ /* 0x000fea0003800000 */
[----:B------:R-:W0:Y:S01]  /*00f0*/  LDCU.128 UR8, c[0x0][0x380] ;  /* 0x00007000ff0877ac */ /* 0x000e220008000c00 */
[----:B------:R-:W-:Y:S01]  /*0100*/  SHF.R.S32.HI R7, RZ, 0x1f, R0 ;  /* 0x0000001fff077819 */ /* 0x000fe20000011400 */
[----:B------:R-:W1:Y:S01]  /*0110*/  LDCU.64 UR4, c[0x0][0x358] ;  /* 0x00006b00ff0477ac */ /* 0x000e620008000a00 */
[----:B0-----:R-:W-:-:S04]  /*0120*/  IADD3 R2, P0, PT, R0, UR8, RZ ;  /* 0x0000000800027c10 */ /* 0x001fc8000ff1e0ff */
[----:B------:R-:W-:-:S05]  /*0130*/  IADD3.X R3, PT, PT, R7, UR9, RZ, P0, !PT ;  /* 0x0000000907037c10 */ /* 0x000fca00087fe4ff */
[----:B-1----:R-:W2:Y:S04]  /*0140*/  LDG.E.U8 R8, desc[UR4][R2.64+0x2] ;  /* 0x0000020402087981 */ /* 0x002ea8000c1e1100 */
[----:B------:R-:W2:Y:S04]  /*0150*/  LDG.E.U8 R10, desc[UR4][R2.64+0x3] ;  /* 0x00000304020a7981 */ /* 0x000ea8000c1e1100 */
[----:B------:R-:W3:Y:S04]  /*0160*/  LDG.E.U8 R4, desc[UR4][R2.64] ;  /* 0x0000000402047981 */ /* 0x000ee8000c1e1100 */
[----:B------:R-:W3:Y:S04]  /*0170*/  LDG.E.U8 R6, desc[UR4][R2.64+0x1] ;  /* 0x0000010402067981 */ /* 0x000ee8000c1e1100 */
[----:B------:R3:W4:Y:S01]  /*0180*/  LDG.E.U8 R12, desc[UR4][R2.64+0x4] ;  /* 0x00000404020c7981 */ /* 0x000722000c1e1100 */
[----:B--2---:R-:W-:-:S02]  /*0190*/  VIMNMX.U16x2 R5, PT, PT, R8, R10, PT ;  /* 0x0000000a08057248 */ /* 0x004fc40003fe0200 */
[----:B------:R-:W-:Y:S02]  /*01a0*/  VIMNMX.U16x2 R8, PT, PT, R8, R10, !PT ;  /* 0x0000000a08087248 */ /* 0x000fe40007fe0200 */
[CC--:B---3--:R-:W-:Y:S02]  /*01b0*/  VIMNMX.U16x2 R3, PT, PT, R4.reuse, R6.reuse, PT ;  /* 0x0000000604037248 */ /* 0x0c8fe40003fe0200 */
[----:B------:R-:W-:Y:S02]  /*01c0*/  VIMNMX.U16x2 R4, PT, PT, R4, R6, !PT ;  /* 0x0000000604047248 */ /* 0x000fe40007fe0200 */
[----:B------:R-:W-:-:S04]  /*01d0*/  VIMNMX.U16x2 R3, PT, PT, R3, R5, !PT ;  /* 0x0000000503037248 */ /* 0x000fc80007fe0200 */
[CC--:B----4-:R-:W-:Y:S02]  /*01e0*/  VIMNMX.U16x2 R5, PT, PT, R12.reuse, R3.reuse, !PT ;  /* 0x000000030c057248 */ /* 0x0d0fe40007fe0200 */
[----:B------:R-:W-:Y:S02]  /*01f0*/  VIMNMX.U16x2 R3, PT, PT, R12, R3, PT ;  /* 0x000000030c037248 */ /* 0x000fe40003fe0200 */
[----:B------:R-:W-:Y:S02]  /*0200*/  VIMNMX3.U16x2 R5, R4, R8, R5, PT ;  /* 0x000000080405720f */ /* 0x000fe40003800205 */
[----:B------:R-:W-:Y:S02]  /*0210*/  IADD3 R4, P0, PT, R0, UR10, RZ ;  /* 0x0000000a00047c10 */ /* 0x000fe4000ff1e0ff */
[----:B------:R-:W-:Y:S02]  /*0220*/  VIMNMX.U16x2 R3, PT, PT, R3, R5, !PT ;  /* 0x0000000503037248 */ /* 0x000fe40007fe0200 */
[----:B------:R-:W-:-:S05]  /*0230*/  IADD3.X R5, PT, PT, R7, UR11, RZ, P0, !PT ;  /* 0x0000000b07057c10 */ /* 0x000fca00087fe4ff */
[----:B------:R-:W-:Y:S01]  /*0240*/  STG.E.U8 desc[UR4][R4.64], R3 ;  /* 0x0000000304007986 */ /* 0x000fe2000c101104 */
[----:B------:R-:W-:Y:S05]  /*0250*/  EXIT ;  /* 0x000000000000794d */ /* 0x000fea0003800000 */
.L_x_0:
[----:B------:R-:W-:-:S00]  /*0260*/  BRA `(.L_x_0) ;  /* 0xfffffffc00fc7947 */ /* 0x000fc0000383ffff */
[----:B------:R-:W-:-:S00]  /*0270*/  NOP ;  /* 0x0000000000007918 */ /* 0x000fc00000000000 */
        /* <DEDUP_REMOVED lines=8> */
.L_x_1:


//--------------------- .nv.shared.reserved.0     --------------------------
	.section	.nv.shared.reserved.0,"aw",@nobits
	.weak		__nv_reservedSMEM_offset_0_alias
	.size		__nv_reservedSMEM_offset_0_alias, 0, 64
	.other		__nv_reservedSMEM_offset_0_alias,@"STO_CUDA_RESERVED_SHARED STV_DEFAULT"
__nv_reservedSMEM_offset_0_alias:
	.zero		0
	.zero		64


//--------------------- .nv.constant0._Z17kernelmedian5CudaPhS_i --------------------------
	.section	.nv.constant0._Z17kernelmedian5CudaPhS_i,"a",@progbits
	.sectionflags	@""
	.align	4
.nv.constant0._Z17kernelmedian5CudaPhS_i:
	.zero		916


//--------------------- SYMBOLS --------------------------

	.type		.nv.reservedSmem.offset0,@object
	.size		.nv.reservedSmem.offset0,0x4
